//
// Generated by NVIDIA NVVM Compiler
//
// Compiler Build ID: CL-36424714
// Cuda compilation tools, release 13.0, V13.0.88
// Based on NVVM 20.0.0
//

.version 9.0
.target sm_100
.address_size 64

	// .globl	_Z12get_length_1ILi4EEvPfS0_i
.extern .shared .align 16 .b8 s_inner[];

.visible .entry _Z12get_length_1ILi4EEvPfS0_i(
	.param .u64 .ptr .align 1 _Z12get_length_1ILi4EEvPfS0_i_param_0,
	.param .u64 .ptr .align 1 _Z12get_length_1ILi4EEvPfS0_i_param_1,
	.param .u32 _Z12get_length_1ILi4EEvPfS0_i_param_2
)
{
	.reg .pred 	%p<6>;
	.reg .b32 	%r<20>;
	.reg .b32 	%f<17>;
	.reg .b64 	%rd<13>;

	ld.param.u64 	%rd1, [_Z12get_length_1ILi4EEvPfS0_i_param_0];
	ld.param.u64 	%rd2, [_Z12get_length_1ILi4EEvPfS0_i_param_1];
	ld.param.u32 	%r8, [_Z12get_length_1ILi4EEvPfS0_i_param_2];
	mov.u32 	%r1, %tid.x;
	mov.u32 	%r9, %ctaid.x;
	mov.u32 	%r19, %ntid.x;
	mul.lo.s32 	%r10, %r19, %r9;
	shl.b32 	%r11, %r10, 2;
	add.s32 	%r3, %r11, %r1;
	mad.lo.s32 	%r4, %r19, 3, %r3;
	setp.ge.u32 	%p1, %r4, %r8;
	mov.f32 	%f16, 0f00000000;
	@%p1 bra 	$L__BB0_2;
	cvta.to.global.u64 	%rd3, %rd1;
	mul.wide.s32 	%rd4, %r3, 4;
	add.s64 	%rd5, %rd3, %rd4;
	ld.global.f32 	%f4, [%rd5];
	shl.b32 	%r12, %r19, 1;
	sub.s32 	%r13, %r4, %r12;
	mul.wide.u32 	%rd6, %r13, 4;
	add.s64 	%rd7, %rd3, %rd6;
	ld.global.f32 	%f5, [%rd7];
	mul.f32 	%f6, %f5, %f5;
	fma.rn.f32 	%f7, %f4, %f4, %f6;
	add.s32 	%r14, %r13, %r19;
	mul.wide.u32 	%rd8, %r14, 4;
	add.s64 	%rd9, %rd3, %rd8;
	ld.global.f32 	%f8, [%rd9];
	fma.rn.f32 	%f9, %f8, %f8, %f7;
	mul.wide.u32 	%rd10, %r4, 4;
	add.s64 	%rd11, %rd3, %rd10;
	ld.global.f32 	%f10, [%rd11];
	fma.rn.f32 	%f16, %f10, %f10, %f9;
$L__BB0_2:
	shl.b32 	%r15, %r1, 2;
	mov.u32 	%r16, s_inner;
	add.s32 	%r5, %r16, %r15;
	st.shared.f32 	[%r5], %f16;
	bar.sync 	0;
	setp.lt.u32 	%p2, %r19, 2;
	@%p2 bra 	$L__BB0_6;
$L__BB0_3:
	shr.u32 	%r7, %r19, 1;
	setp.ge.u32 	%p3, %r1, %r7;
	@%p3 bra 	$L__BB0_5;
	shl.b32 	%r17, %r7, 2;
	add.s32 	%r18, %r5, %r17;
	ld.shared.f32 	%f11, [%r18];
	ld.shared.f32 	%f12, [%r5];
	add.f32 	%f13, %f11, %f12;
	st.shared.f32 	[%r5], %f13;
$L__BB0_5:
	bar.sync 	0;
	setp.gt.u32 	%p4, %r19, 3;
	mov.u32 	%r19, %r7;
	@%p4 bra 	$L__BB0_3;
$L__BB0_6:
	setp.ne.s32 	%p5, %r1, 0;
	@%p5 bra 	$L__BB0_8;
	ld.shared.f32 	%f14, [s_inner];
	cvta.to.global.u64 	%rd12, %rd2;
	atom.global.add.f32 	%f15, [%rd12], %f14;
$L__BB0_8:
	ret;

}


// ===== COMPILED SASS (sm_100) =====

	.target	sm_100

	.elftype	@"ET_EXEC"


//--------------------- .note.nv.tkinfo           --------------------------
	.section	.note.nv.tkinfo,"",@"SHT_NOTE"
	.sectionflags	@"SHF_NOTE_NV_TKINFO"
	.tkinfo
        /*0018*/ 	.word	0x00000002
        /*0030*/ 	.string	""
        /*0030*/ 	.string	"ptxas"
        /*0030*/ 	.string	"Cuda compilation tools, release 13.0, V13.0.88"
        /*0030*/ 	.string	"Build cuda_13.0.r13.0/compiler.36424714_0"
        /*0030*/ 	.string	"-arch sm_100 -m 64 "



//--------------------- .note.nv.cuinfo           --------------------------
	.section	.note.nv.cuinfo,"",@"SHT_NOTE"
	.sectionflags	@"SHF_NOTE_NV_CUINFO"
        /*0018*/ 	.short	0x0002
        /*001a*/ 	.short	0x0064
        /*001c*/ 	.short	0x0082
	.zero		2


//--------------------- .nv.info                  --------------------------
	.section	.nv.info,"",@"SHT_CUDA_INFO"
	.align	4


	//----- nvinfo : EIATTR_REGCOUNT
	.align		4
        /*0000*/ 	.byte	0x04, 0x2f
        /*0002*/ 	.short	(.L_1 - .L_0)
	.align		4
.L_0:
        /*0004*/ 	.word	index@(_Z12get_length_1ILi4EEvPfS0_i)
        /*0008*/ 	.word	0x00000010


	//----- nvinfo : EIATTR_FRAME_SIZE
	.align		4
.L_1:
        /*000c*/ 	.byte	0x04, 0x11
        /*000e*/ 	.short	(.L_3 - .L_2)
	.align		4
.L_2:
        /*0010*/ 	.word	index@(_Z12get_length_1ILi4EEvPfS0_i)
        /*0014*/ 	.word	0x00000000


	//----- nvinfo : EIATTR_MIN_STACK_SIZE
	.align		4
.L_3:
        /*0018*/ 	.byte	0x04, 0x12
        /*001a*/ 	.short	(.L_5 - .L_4)
	.align		4
.L_4:
        /*001c*/ 	.word	index@(_Z12get_length_1ILi4EEvPfS0_i)
        /*0020*/ 	.word	0x00000000
.L_5:


//--------------------- .nv.compat                --------------------------
	.section	.nv.compat,"",@"SHT_CUDA_COMPAT_INFO"
	.align	4
        /*0000*/ 	.byte	0x02, 0x09, 0x00, 0x00, 0x02, 0x02, 0x01, 0x00, 0x02, 0x05, 0x05, 0x00, 0x03, 0x07, 0x01, 0x01
        /*0010*/ 	.byte	0x02, 0x03, 0x00, 0x00, 0x02, 0x06, 0x01, 0x00, 0x04, 0x0b, 0x08, 0x00, 0x09, 0x00, 0x00, 0x00
        /*0020*/ 	.byte	0x00, 0x00, 0x00, 0x00


//--------------------- .nv.info._Z12get_length_1ILi4EEvPfS0_i --------------------------
	.section	.nv.info._Z12get_length_1ILi4EEvPfS0_i,"",@"SHT_CUDA_INFO"
	.sectionflags	@""
	.align	4


	//----- nvinfo : EIATTR_CUDA_API_VERSION
	.align		4
        /*0000*/ 	.byte	0x04, 0x37
        /*0002*/ 	.short	(.L_7 - .L_6)
.L_6:
        /*0004*/ 	.word	0x00000082


	//----- nvinfo : EIATTR_KPARAM_INFO
	.align		4
.L_7:
        /*0008*/ 	.byte	0x04, 0x17
        /*000a*/ 	.short	(.L_9 - .L_8)
.L_8:
        /*000c*/ 	.word	0x00000000
        /*0010*/ 	.short	0x0002
        /*0012*/ 	.short	0x0010
        /*0014*/ 	.byte	0x00, 0xf0, 0x11, 0x00


	//----- nvinfo : EIATTR_KPARAM_INFO
	.align		4
.L_9:
        /*0018*/ 	.byte	0x04, 0x17
        /*001a*/ 	.short	(.L_11 - .L_10)
.L_10:
        /*001c*/ 	.word	0x00000000
        /*0020*/ 	.short	0x0001
        /*0022*/ 	.short	0x0008
        /*0024*/ 	.byte	0x00, 0xf5, 0x21, 0x00


	//----- nvinfo : EIATTR_KPARAM_INFO
	.align		4
.L_11:
        /*0028*/ 	.byte	0x04, 0x17
        /*002a*/ 	.short	(.L_13 - .L_12)
.L_12:
        /*002c*/ 	.word	0x00000000
        /*0030*/ 	.short	0x0000
        /*0032*/ 	.short	0x0000
        /*0034*/ 	.byte	0x00, 0xf5, 0x21, 0x00


	//----- nvinfo : EIATTR_SPARSE_MMA_MASK
	.align		4
.L_13:
        /*0038*/ 	.byte	0x03, 0x50
        /*003a*/ 	.short	0x0000


	//----- nvinfo : EIATTR_MAXREG_COUNT
	.align		4
        /*003c*/ 	.byte	0x03, 0x1b
        /*003e*/ 	.short	0x00ff


	//----- nvinfo : EIATTR_NUM_BARRIERS
	.align		4
        /*0040*/ 	.byte	0x02, 0x4c
        /*0042*/ 	.byte	0x01
	.zero		1


	//----- nvinfo : EIATTR_MERCURY_ISA_VERSION
	.align		4
        /*0044*/ 	.byte	0x03, 0x5f
        /*0046*/ 	.short	0x0101


	//----- nvinfo : EIATTR_VRC_CTA_INIT_COUNT
	.align		4
        /*0048*/ 	.byte	0x02, 0x4a
	.zero		1
	.zero		1


	//----- nvinfo : EIATTR_EXIT_INSTR_OFFSETS
	.align		4
        /*004c*/ 	.byte	0x04, 0x1c
        /*004e*/ 	.short	(.L_15 - .L_14)


	//   ....[0]....
.L_14:
        /*0050*/ 	.word	0x000002e0


	//   ....[1]....
        /*0054*/ 	.word	0x00000350


	//----- nvinfo : EIATTR_CBANK_PARAM_SIZE
	.align		4
.L_15:
        /*0058*/ 	.byte	0x03, 0x19
        /*005a*/ 	.short	0x0014


	//----- nvinfo : EIATTR_PARAM_CBANK
	.align		4
        /*005c*/ 	.byte	0x04, 0x0a
        /*005e*/ 	.short	(.L_17 - .L_16)
	.align		4
.L_16:
        /*0060*/ 	.word	index@(.nv.constant0._Z12get_length_1ILi4EEvPfS0_i)
        /*0064*/ 	.short	0x0380
        /*0066*/ 	.short	0x0014


	//----- nvinfo : EIATTR_SW_WAR
	.align		4
.L_17:
        /*0068*/ 	.byte	0x04, 0x36
        /*006a*/ 	.short	(.L_19 - .L_18)
.L_18:
        /*006c*/ 	.word	0x00000008
.L_19:


//--------------------- .nv.callgraph             --------------------------
	.section	.nv.callgraph,"",@"SHT_CUDA_CALLGRAPH"
	.align	4
	.sectionentsize	8
	.align		4
        /*0000*/ 	.word	0x00000000
	.align		4
        /*0004*/ 	.word	0xffffffff
	.align		4
        /*0008*/ 	.word	0x00000000
	.align		4
        /*000c*/ 	.word	0xfffffffe
	.align		4
        /*0010*/ 	.word	0x00000000
	.align		4
        /*0014*/ 	.word	0xfffffffd
	.align		4
        /*0018*/ 	.word	0x00000000
	.align		4
        /*001c*/ 	.word	0xfffffffc


//--------------------- .text._Z12get_length_1ILi4EEvPfS0_i --------------------------
	.section	.text._Z12get_length_1ILi4EEvPfS0_i,"ax",@progbits
	.align	128
        .global         _Z12get_length_1ILi4EEvPfS0_i
        .type           _Z12get_length_1ILi4EEvPfS0_i,@function
        .size           _Z12get_length_1ILi4EEvPfS0_i,(.L_x_3 - _Z12get_length_1ILi4EEvPfS0_i)
        .other          _Z12get_length_1ILi4EEvPfS0_i,@"STO_CUDA_ENTRY STV_DEFAULT"
_Z12get_length_1ILi4EEvPfS0_i:
.text._Z12get_length_1ILi4EEvPfS0_i:
[----:B------:R-:W-:Y:S01]  /*0000*/  LDC R1, c[0x0][0x37c] ;  /* 0x0000df00ff017b82 */ /* 0x000fe20000000800 */
[----:B------:R-:W0:Y:S07]  /*0010*/  S2R R0, SR_TID.X ;  /* 0x0000000000007919 */ /* 0x000e2e0000002100 */
[----:B------:R-:W1:Y:S01]  /*0020*/  S2UR UR4, SR_CTAID.X ;  /* 0x00000000000479c3 */ /* 0x000e620000002500 */
[----:B------:R-:W2:Y:S01]  /*0030*/  LDCU UR5, c[0x0][0x390] ;  /* 0x00007200ff0577ac */ /* 0x000ea20008000800 */
[----:B------:R-:W3:Y:S06]  /*0040*/  LDCU.64 UR6, c[0x0][0x358] ;  /* 0x00006b00ff0677ac */ /* 0x000eec0008000a00 */
[----:B------:R-:W1:Y:S02]  /*0050*/  LDC R2, c[0x0][0x360] ;  /* 0x0000d800ff027b82 */ /* 0x000e640000000800 */
[----:B-1----:R-:W-:-:S05]  /*0060*/  IMAD R3, R2, UR4, RZ ;  /* 0x0000000402037c24 */ /* 0x002fca000f8e02ff */
[----:B0-----:R-:W-:-:S05]  /*0070*/  LEA R3, R3, R0, 0x2 ;  /* 0x0000000003037211 */ /* 0x001fca00078e10ff */
[----:B------:R-:W-:-:S05]  /*0080*/  IMAD R13, R2, 0x3, R3 ;  /* 0x00000003020d7824 */ /* 0x000fca00078e0203 */
[----:B--2---:R-:W-:-:S13]  /*0090*/  ISETP.GE.U32.AND P1, PT, R13, UR5, PT ;  /* 0x000000050d007c0c */ /* 0x004fda000bf26070 */
[----:B------:R-:W0:Y:S01]  /*00a0*/  @!P1 LDC.64 R10, c[0x0][0x380] ;  /* 0x0000e000ff0a9b82 */ /* 0x000e220000000a00 */
[----:B------:R-:W-:-:S05]  /*00b0*/  @!P1 IMAD R5, R2, -0x2, R13 ;  /* 0xfffffffe02059824 */ /* 0x000fca00078e020d */
[----:B------:R-:W-:Y:S01]  /*00c0*/  @!P1 IADD3 R9, PT, PT, R2, R5, RZ ;  /* 0x0000000502099210 */ /* 0x000fe20007ffe0ff */
[----:B0-----:R-:W-:-:S04]  /*00d0*/  @!P1 IMAD.WIDE.U32 R6, R5, 0x4, R10 ;  /* 0x0000000405069825 */ /* 0x001fc800078e000a */
[--C-:B------:R-:W-:Y:S02]  /*00e0*/  @!P1 IMAD.WIDE R4, R3, 0x4, R10.reuse ;  /* 0x0000000403049825 */ /* 0x100fe400078e020a */
[----:B---3--:R-:W2:Y:S02]  /*00f0*/  @!P1 LDG.E R6, desc[UR6][R6.64] ;  /* 0x0000000606069981 */ /* 0x008ea4000c1e1900 */
[--C-:B------:R-:W-:Y:S02]  /*0100*/  @!P1 IMAD.WIDE.U32 R8, R9, 0x4, R10.reuse ;  /* 0x0000000409089825 */ /* 0x100fe400078e000a */
[----:B------:R-:W3:Y:S02]  /*0110*/  @!P1 LDG.E R4, desc[UR6][R4.64] ;  /* 0x0000000604049981 */ /* 0x000ee4000c1e1900 */
[----:B------:R-:W-:Y:S02]  /*0120*/  @!P1 IMAD.WIDE.U32 R10, R13, 0x4, R10 ;  /* 0x000000040d0a9825 */ /* 0x000fe400078e000a */
[----:B------:R-:W4:Y:S04]  /*0130*/  @!P1 LDG.E R8, desc[UR6][R8.64] ;  /* 0x0000000608089981 */ /* 0x000f28000c1e1900 */
[----:B------:R-:W5:Y:S01]  /*0140*/  @!P1 LDG.E R11, desc[UR6][R10.64] ;  /* 0x000000060a0b9981 */ /* 0x000f62000c1e1900 */
[----:B------:R-:W0:Y:S01]  /*0150*/  S2UR UR5, SR_CgaCtaId ;  /* 0x00000000000579c3 */ /* 0x000e220000008800 */
[----:B------:R-:W-:Y:S01]  /*0160*/  UMOV UR4, 0x400 ;  /* 0x0000040000047882 */ /* 0x000fe20000000000 */
[----:B------:R-:W-:Y:S01]  /*0170*/  ISETP.GE.U32.AND P0, PT, R2, 0x2, PT ;  /* 0x000000020200780c */ /* 0x000fe20003f06070 */
[----:B0-----:R-:W-:Y:S01]  /*0180*/  ULEA UR4, UR5, UR4, 0x18 ;  /* 0x0000000405047291 */ /* 0x001fe2000f8ec0ff */
[----:B--2---:R-:W-:-:S04]  /*0190*/  @!P1 FMUL R3, R6, R6 ;  /* 0x0000000606039220 */ /* 0x004fc80000400000 */
[----:B---3--:R-:W-:Y:S01]  /*01a0*/  @!P1 FFMA R3, R4, R4, R3 ;  /* 0x0000000404039223 */ /* 0x008fe20000000003 */
[----:B------:R-:W-:-:S03]  /*01b0*/  LEA R4, R0, UR4, 0x2 ;  /* 0x0000000400047c11 */ /* 0x000fc6000f8e10ff */
[----:B----4-:R-:W-:Y:S01]  /*01c0*/  @!P1 FFMA R12, R8, R8, R3 ;  /* 0x00000008080c9223 */ /* 0x010fe20000000003 */
[----:B------:R-:W-:-:S03]  /*01d0*/  HFMA2 R3, -RZ, RZ, 0, 0 ;  /* 0x00000000ff037431 */ /* 0x000fc600000001ff */
[----:B-----5:R-:W-:Y:S01]  /*01e0*/  @!P1 FFMA R3, R11, R11, R12 ;  /* 0x0000000b0b039223 */ /* 0x020fe2000000000c */
[----:B------:R-:W-:-:S04]  /*01f0*/  ISETP.NE.AND P1, PT, R0, RZ, PT ;  /* 0x000000ff0000720c */ /* 0x000fc80003f25270 */
[----:B------:R0:W-:Y:S01]  /*0200*/  STS [R4], R3 ;  /* 0x0000000304007388 */ /* 0x0001e20000000800 */
[----:B------:R-:W-:Y:S06]  /*0210*/  BAR.SYNC.DEFER_BLOCKING 0x0 ;  /* 0x0000000000007b1d */ /* 0x000fec0000010000 */
[----:B------:R-:W-:Y:S05]  /*0220*/  @!P0 BRA `(.L_x_0) ;  /* 0x00000000002c8947 */ /* 0x000fea0003800000 */
.L_x_1:
[----:B------:R-:W-:-:S04]  /*0230*/  SHF.R.U32.HI R7, RZ, 0x1, R2 ;  /* 0x00000001ff077819 */ /* 0x000fc80000011602 */
[----:B------:R-:W-:-:S13]  /*0240*/  ISETP.GE.U32.AND P0, PT, R0, R7, PT ;  /* 0x000000070000720c */ /* 0x000fda0003f06070 */
[----:B0-----:R-:W-:Y:S01]  /*0250*/  @!P0 LEA R3, R7, R4, 0x2 ;  /* 0x0000000407038211 */ /* 0x001fe200078e10ff */
[----:B------:R-:W-:Y:S05]  /*0260*/  @!P0 LDS R6, [R4] ;  /* 0x0000000004068984 */ /* 0x000fea0000000800 */
[----:B------:R-:W0:Y:S02]  /*0270*/  @!P0 LDS R3, [R3] ;  /* 0x0000000003038984 */ /* 0x000e240000000800 */
[----:B0-----:R-:W-:-:S05]  /*0280*/  @!P0 FADD R5, R3, R6 ;  /* 0x0000000603058221 */ /* 0x001fca0000000000 */
[----:B------:R1:W-:Y:S01]  /*0290*/  @!P0 STS [R4], R5 ;  /* 0x0000000504008388 */ /* 0x0003e20000000800 */
[----:B------:R-:W-:Y:S01]  /*02a0*/  BAR.SYNC.DEFER_BLOCKING 0x0 ;  /* 0x0000000000007b1d */ /* 0x000fe20000010000 */
[----:B------:R-:W-:Y:S02]  /*02b0*/  ISETP.GT.U32.AND P0, PT, R2, 0x3, PT ;  /* 0x000000030200780c */ /* 0x000fe40003f04070 */
[----:B------:R-:W-:-:S11]  /*02c0*/  MOV R2, R7 ;  /* 0x0000000700027202 */ /* 0x000fd60000000f00 */
[----:B-1----:R-:W-:Y:S05]  /*02d0*/  @P0 BRA `(.L_x_1) ;  /* 0xfffffffc00d40947 */ /* 0x002fea000383ffff */
.L_x_0:
[----:B------:R-:W-:Y:S05]  /*02e0*/  @P1 EXIT ;  /* 0x000000000000194d */ /* 0x000fea0003800000 */
[----:B------:R-:W1:Y:S01]  /*02f0*/  S2UR UR5, SR_CgaCtaId ;  /* 0x00000000000579c3 */ /* 0x000e620000008800 */
[----:B------:R-:W-:-:S07]  /*0300*/  UMOV UR4, 0x400 ;  /* 0x0000040000047882 */ /* 0x000fce0000000000 */
[----:B0-----:R-:W0:Y:S01]  /*0310*/  LDC.64 R2, c[0x0][0x388] ;  /* 0x0000e200ff027b82 */ /* 0x001e220000000a00 */
[----:B-1----:R-:W-:-:S09]  /*0320*/  ULEA UR4, UR5, UR4, 0x18 ;  /* 0x0000000405047291 */ /* 0x002fd2000f8ec0ff */
[----:B------:R-:W0:Y:S04]  /*0330*/  LDS R5, [UR4] ;  /* 0x00000004ff057984 */ /* 0x000e280008000800 */
[----:B0-----:R-:W-:Y:S01]  /*0340*/  REDG.E.ADD.F32.FTZ.RN.STRONG.GPU desc[UR6][R2.64], R5 ;  /* 0x00000005020079a6 */ /* 0x001fe2000c12f306 */
[----:B------:R-:W-:Y:S05]  /*0350*/  EXIT ;  /* 0x000000000000794d */ /* 0x000fea0003800000 */
.L_x_2:
[----:B------:R-:W-:-:S00]  /*0360*/  BRA `(.L_x_2) ;  /* 0xfffffffc00fc7947 */ /* 0x000fc0000383ffff */
[----:B------:R-:W-:-:S00]  /*0370*/  NOP ;  /* 0x0000000000007918 */ /* 0x000fc00000000000 */
        /* <DEDUP_REMOVED lines=8> */
.L_x_3:


//--------------------- .nv.shared._Z12get_length_1ILi4EEvPfS0_i --------------------------
	.section	.nv.shared._Z12get_length_1ILi4EEvPfS0_i,"aw",@nobits
	.sectionflags	@""
	.align	16
	.zero		1024


//--------------------- .nv.shared.reserved.0     --------------------------
	.section	.nv.shared.reserved.0,"aw",@nobits
	.weak		__nv_reservedSMEM_offset_0_alias
	.size		__nv_reservedSMEM_offset_0_alias, 0, 64
	.other		__nv_reservedSMEM_offset_0_alias,@"STO_CUDA_RESERVED_SHARED STV_DEFAULT"
__nv_reservedSMEM_offset_0_alias:
	.zero		0
	.zero		64


//--------------------- .nv.constant0._Z12get_length_1ILi4EEvPfS0_i --------------------------
	.section	.nv.constant0._Z12get_length_1ILi4EEvPfS0_i,"a",@progbits
	.sectionflags	@""
	.align	4
.nv.constant0._Z12get_length_1ILi4EEvPfS0_i:
	.zero		916


//--------------------- SYMBOLS --------------------------

	.type		.nv.reservedSmem.offset0,@object
	.size		.nv.reservedSmem.offset0,0x4
	.type		.nv.reservedSmem.cap,@object
	.size		.nv.reservedSmem.cap,0x4
